//
// Generated by NVIDIA NVVM Compiler
//
// Compiler Build ID: CL-36424714
// Cuda compilation tools, release 13.0, V13.0.88
// Based on NVVM 20.0.0
//

.version 9.0
.target sm_100
.address_size 64

	// .globl	_Z3addPiS_S_
.extern .func  (.param .b32 func_retval0) vprintf
(
	.param .b64 vprintf_param_0,
	.param .b64 vprintf_param_1
)
;
.global .align 1 .b8 $str[4] = {37, 100, 10};

.visible .entry _Z3addPiS_S_(
	.param .u64 .ptr .align 1 _Z3addPiS_S__param_0,
	.param .u64 .ptr .align 1 _Z3addPiS_S__param_1,
	.param .u64 .ptr .align 1 _Z3addPiS_S__param_2
)
{
	.local .align 8 .b8 	__local_depot0[8];
	.reg .b64 	%SP;
	.reg .b64 	%SPL;
	.reg .pred 	%p<2>;
	.reg .b32 	%r<10>;
	.reg .b64 	%rd<14>;

	mov.u64 	%SPL, __local_depot0;
	cvta.local.u64 	%SP, %SPL;
	ld.param.u64 	%rd1, [_Z3addPiS_S__param_0];
	ld.param.u64 	%rd2, [_Z3addPiS_S__param_1];
	ld.param.u64 	%rd3, [_Z3addPiS_S__param_2];
	mov.u64 	%rd4, $str;
	cvta.global.u64 	%rd5, %rd4;
	add.u64 	%rd6, %SP, 0;
	{ // callseq 0, 0
	.param .b64 param0;
	st.param.b64 	[param0], %rd5;
	.param .b64 param1;
	st.param.b64 	[param1], %rd6;
	.param .b32 retval0;
	call.uni (retval0), 
	vprintf, 
	(
	param0, 
	param1
	);
	ld.param.b32 	%r2, [retval0];
	} // callseq 0
	mov.u32 	%r4, %ctaid.x;
	mov.u32 	%r5, %ntid.x;
	mov.u32 	%r6, %tid.x;
	mad.lo.s32 	%r1, %r4, %r5, %r6;
	setp.gt.s32 	%p1, %r1, 69;
	@%p1 bra 	$L__BB0_2;
	cvta.to.global.u64 	%rd7, %rd1;
	cvta.to.global.u64 	%rd8, %rd2;
	cvta.to.global.u64 	%rd9, %rd3;
	mul.wide.s32 	%rd10, %r1, 4;
	add.s64 	%rd11, %rd7, %rd10;
	ld.global.u32 	%r7, [%rd11];
	add.s64 	%rd12, %rd8, %rd10;
	ld.global.u32 	%r8, [%rd12];
	add.s32 	%r9, %r8, %r7;
	add.s64 	%rd13, %rd9, %rd10;
	st.global.u32 	[%rd13], %r9;
$L__BB0_2:
	ret;

}


// ===== COMPILED SASS (sm_100) =====

	.target	sm_100

	.elftype	@"ET_EXEC"


//--------------------- .note.nv.tkinfo           --------------------------
	.section	.note.nv.tkinfo,"",@"SHT_NOTE"
	.sectionflags	@"SHF_NOTE_NV_TKINFO"
	.tkinfo
        /*0018*/ 	.word	0x00000002
        /*0030*/ 	.string	""
        /*0030*/ 	.string	"ptxas"
        /*0030*/ 	.string	"Cuda compilation tools, release 13.0, V13.0.88"
        /*0030*/ 	.string	"Build cuda_13.0.r13.0/compiler.36424714_0"
        /*0030*/ 	.string	"-arch sm_100 -m 64 "



//--------------------- .note.nv.cuinfo           --------------------------
	.section	.note.nv.cuinfo,"",@"SHT_NOTE"
	.sectionflags	@"SHF_NOTE_NV_CUINFO"
        /*0018*/ 	.short	0x0002
        /*001a*/ 	.short	0x0064
        /*001c*/ 	.short	0x0082
	.zero		2


//--------------------- .nv.info                  --------------------------
	.section	.nv.info,"",@"SHT_CUDA_INFO"
	.align	4


	//----- nvinfo : EIATTR_REGCOUNT
	.align		4
        /*0000*/ 	.byte	0x04, 0x2f
        /*0002*/ 	.short	(.L_2 - .L_1)
	.align		4
.L_1:
        /*0004*/ 	.word	index@(_Z3addPiS_S_)
        /*0008*/ 	.word	0x00000018


	//----- nvinfo : EIATTR_FRAME_SIZE
	.align		4
.L_2:
        /*000c*/ 	.byte	0x04, 0x11
        /*000e*/ 	.short	(.L_4 - .L_3)
	.align		4
.L_3:
        /*0010*/ 	.word	index@(_Z3addPiS_S_)
        /*0014*/ 	.word	0x00000008


	//----- nvinfo : EIATTR_MIN_STACK_SIZE
	.align		4
.L_4:
        /*0018*/ 	.byte	0x04, 0x12
        /*001a*/ 	.short	(.L_6 - .L_5)
	.align		4
.L_5:
        /*001c*/ 	.word	index@(_Z3addPiS_S_)
        /*0020*/ 	.word	0x00000008
.L_6:


//--------------------- .nv.compat                --------------------------
	.section	.nv.compat,"",@"SHT_CUDA_COMPAT_INFO"
	.align	4
        /*0000*/ 	.byte	0x02, 0x09, 0x00, 0x00, 0x02, 0x02, 0x01, 0x00, 0x02, 0x05, 0x05, 0x00, 0x03, 0x07, 0x01, 0x01
        /*0010*/ 	.byte	0x02, 0x03, 0x00, 0x00, 0x02, 0x06, 0x01, 0x00, 0x04, 0x0b, 0x08, 0x00, 0x09, 0x00, 0x00, 0x00
        /*0020*/ 	.byte	0x00, 0x00, 0x00, 0x00


//--------------------- .nv.info._Z3addPiS_S_     --------------------------
	.section	.nv.info._Z3addPiS_S_,"",@"SHT_CUDA_INFO"
	.sectionflags	@""
	.align	4


	//----- nvinfo : EIATTR_CUDA_API_VERSION
	.align		4
        /*0000*/ 	.byte	0x04, 0x37
        /*0002*/ 	.short	(.L_8 - .L_7)
.L_7:
        /*0004*/ 	.word	0x00000082


	//----- nvinfo : EIATTR_KPARAM_INFO
	.align		4
.L_8:
        /*0008*/ 	.byte	0x04, 0x17
        /*000a*/ 	.short	(.L_10 - .L_9)
.L_9:
        /*000c*/ 	.word	0x00000000
        /*0010*/ 	.short	0x0002
        /*0012*/ 	.short	0x0010
        /*0014*/ 	.byte	0x00, 0xf5, 0x21, 0x00


	//----- nvinfo : EIATTR_KPARAM_INFO
	.align		4
.L_10:
        /*0018*/ 	.byte	0x04, 0x17
        /*001a*/ 	.short	(.L_12 - .L_11)
.L_11:
        /*001c*/ 	.word	0x00000000
        /*0020*/ 	.short	0x0001
        /*0022*/ 	.short	0x0008
        /*0024*/ 	.byte	0x00, 0xf5, 0x21, 0x00


	//----- nvinfo : EIATTR_KPARAM_INFO
	.align		4
.L_12:
        /*0028*/ 	.byte	0x04, 0x17
        /*002a*/ 	.short	(.L_14 - .L_13)
.L_13:
        /*002c*/ 	.word	0x00000000
        /*0030*/ 	.short	0x0000
        /*0032*/ 	.short	0x0000
        /*0034*/ 	.byte	0x00, 0xf5, 0x21, 0x00


	//----- nvinfo : EIATTR_SPARSE_MMA_MASK
	.align		4
.L_14:
        /*0038*/ 	.byte	0x03, 0x50
        /*003a*/ 	.short	0x0000


	//----- nvinfo : EIATTR_MAXREG_COUNT
	.align		4
        /*003c*/ 	.byte	0x03, 0x1b
        /*003e*/ 	.short	0x00ff


	//----- nvinfo : EIATTR_EXTERNS
	.align		4
        /*0040*/ 	.byte	0x04, 0x0f
        /*0042*/ 	.short	(.L_16 - .L_15)


	//   ....[0]....
	.align		4
.L_15:
        /*0044*/ 	.word	index@(vprintf)


	//----- nvinfo : EIATTR_MERCURY_ISA_VERSION
	.align		4
.L_16:
        /*0048*/ 	.byte	0x03, 0x5f
        /*004a*/ 	.short	0x0101


	//----- nvinfo : EIATTR_VRC_CTA_INIT_COUNT
	.align		4
        /*004c*/ 	.byte	0x02, 0x4a
	.zero		1
	.zero		1


	//----- nvinfo : EIATTR_SYSCALL_OFFSETS
	.align		4
        /*0050*/ 	.byte	0x04, 0x46
        /*0052*/ 	.short	(.L_18 - .L_17)


	//   ....[0]....
.L_17:
        /*0054*/ 	.word	0x000000c0


	//----- nvinfo : EIATTR_EXIT_INSTR_OFFSETS
	.align		4
.L_18:
        /*0058*/ 	.byte	0x04, 0x1c
        /*005a*/ 	.short	(.L_20 - .L_19)


	//   ....[0]....
.L_19:
        /*005c*/ 	.word	0x00000120


	//   ....[1]....
        /*0060*/ 	.word	0x000001e0


	//----- nvinfo : EIATTR_CRS_STACK_SIZE
	.align		4
.L_20:
        /*0064*/ 	.byte	0x04, 0x1e
        /*0066*/ 	.short	(.L_22 - .L_21)
.L_21:
        /*0068*/ 	.word	0x00000000


	//----- nvinfo : EIATTR_CBANK_PARAM_SIZE
	.align		4
.L_22:
        /*006c*/ 	.byte	0x03, 0x19
        /*006e*/ 	.short	0x0018


	//----- nvinfo : EIATTR_PARAM_CBANK
	.align		4
        /*0070*/ 	.byte	0x04, 0x0a
        /*0072*/ 	.short	(.L_24 - .L_23)
	.align		4
.L_23:
        /*0074*/ 	.word	index@(.nv.constant0._Z3addPiS_S_)
        /*0078*/ 	.short	0x0380
        /*007a*/ 	.short	0x0018


	//----- nvinfo : EIATTR_SW_WAR
	.align		4
.L_24:
        /*007c*/ 	.byte	0x04, 0x36
        /*007e*/ 	.short	(.L_26 - .L_25)
.L_25:
        /*0080*/ 	.word	0x00000008
.L_26:


//--------------------- .nv.callgraph             --------------------------
	.section	.nv.callgraph,"",@"SHT_CUDA_CALLGRAPH"
	.align	4
	.sectionentsize	8
	.align		4
        /*0000*/ 	.word	0x00000000
	.align		4
        /*0004*/ 	.word	0xffffffff
	.align		4
        /*0008*/ 	.word	index@(_Z3addPiS_S_)
	.align		4
        /*000c*/ 	.word	index@(vprintf)
	.align		4
        /*0010*/ 	.word	0x00000000
	.align		4
        /*0014*/ 	.word	0xfffffffe
	.align		4
        /*0018*/ 	.word	0x00000000
	.align		4
        /*001c*/ 	.word	0xfffffffd
	.align		4
        /*0020*/ 	.word	0x00000000
	.align		4
        /*0024*/ 	.word	0xfffffffc


//--------------------- .nv.constant4             --------------------------
	.section	.nv.constant4,"a",@progbits
	.align	8
	.align		8
.nv.constant4:
        /*0000*/ 	.dword	vprintf
	.align		8
        /*0008*/ 	.dword	$str


//--------------------- .text._Z3addPiS_S_        --------------------------
	.section	.text._Z3addPiS_S_,"ax",@progbits
	.align	128
        .global         _Z3addPiS_S_
        .type           _Z3addPiS_S_,@function
        .size           _Z3addPiS_S_,(.L_x_2 - _Z3addPiS_S_)
        .other          _Z3addPiS_S_,@"STO_CUDA_ENTRY STV_DEFAULT"
_Z3addPiS_S_:
.text._Z3addPiS_S_:
[----:B------:R-:W0:Y:S01]  /*0000*/  LDC R1, c[0x0][0x37c] ;  /* 0x0000df00ff017b82 */ /* 0x000e220000000800 */
[----:B------:R-:W-:Y:S01]  /*0010*/  MOV R0, 0x0 ;  /* 0x0000000000007802 */ /* 0x000fe20000000f00 */
[----:B------:R-:W1:Y:S01]  /*0020*/  LDCU UR4, c[0x0][0x2f8] ;  /* 0x00005f00ff0477ac */ /* 0x000e620008000800 */
[----:B0-----:R-:W-:-:S05]  /*0030*/  IADD3 R1, PT, PT, R1, -0x8, RZ ;  /* 0xfffffff801017810 */ /* 0x001fca0007ffe0ff */
[----:B------:R0:W2:Y:S01]  /*0040*/  LDC.64 R2, c[0x4][R0] ;  /* 0x0100000000027b82 */ /* 0x0000a20000000a00 */
[----:B------:R-:W3:Y:S01]  /*0050*/  LDCU.64 UR6, c[0x4][0x8] ;  /* 0x01000100ff0677ac */ /* 0x000ee20008000a00 */
[----:B------:R-:W4:Y:S01]  /*0060*/  LDCU UR5, c[0x0][0x2fc] ;  /* 0x00005f80ff0577ac */ /* 0x000f220008000800 */
[----:B-1----:R-:W-:Y:S02]  /*0070*/  IADD3 R6, P0, PT, R1, UR4, RZ ;  /* 0x0000000401067c10 */ /* 0x002fe4000ff1e0ff */
[----:B---3--:R-:W-:Y:S01]  /*0080*/  MOV R4, UR6 ;  /* 0x0000000600047c02 */ /* 0x008fe20008000f00 */
[----:B------:R-:W-:Y:S01]  /*0090*/  IMAD.U32 R5, RZ, RZ, UR7 ;  /* 0x00000007ff057e24 */ /* 0x000fe2000f8e00ff */
[----:B0---4-:R-:W-:-:S09]  /*00a0*/  IADD3.X R7, PT, PT, RZ, UR5, RZ, P0, !PT ;  /* 0x00000005ff077c10 */ /* 0x011fd200087fe4ff */
[----:B------:R-:W-:-:S07]  /*00b0*/  LEPC R20, `(.L_x_0) ;  /* 0x000000001014794e */ /* 0x000fce0000000000 */
[----:B--2---:R-:W-:Y:S05]  /*00c0*/  CALL.ABS.NOINC R2 ;  /* 0x0000000002007343 */ /* 0x004fea0003c00000 */
.L_x_0:
[----:B------:R-:W0:Y:S01]  /*00d0*/  S2R R0, SR_TID.X ;  /* 0x0000000000007919 */ /* 0x000e220000002100 */
[----:B------:R-:W0:Y:S08]  /*00e0*/  S2UR UR4, SR_CTAID.X ;  /* 0x00000000000479c3 */ /* 0x000e300000002500 */
[----:B------:R-:W0:Y:S02]  /*00f0*/  LDC R9, c[0x0][0x360] ;  /* 0x0000d800ff097b82 */ /* 0x000e240000000800 */
[----:B0-----:R-:W-:-:S05]  /*0100*/  IMAD R9, R9, UR4, R0 ;  /* 0x0000000409097c24 */ /* 0x001fca000f8e0200 */
[----:B------:R-:W-:-:S13]  /*0110*/  ISETP.GT.AND P0, PT, R9, 0x45, PT ;  /* 0x000000450900780c */ /* 0x000fda0003f04270 */
[----:B------:R-:W-:Y:S05]  /*0120*/  @P0 EXIT ;  /* 0x000000000000094d */ /* 0x000fea0003800000 */
[----:B------:R-:W0:Y:S01]  /*0130*/  LDC.64 R2, c[0x0][0x380] ;  /* 0x0000e000ff027b82 */ /* 0x000e220000000a00 */
[----:B------:R-:W1:Y:S07]  /*0140*/  LDCU.64 UR4, c[0x0][0x358] ;  /* 0x00006b00ff0477ac */ /* 0x000e6e0008000a00 */
[----:B------:R-:W2:Y:S08]  /*0150*/  LDC.64 R4, c[0x0][0x388] ;  /* 0x0000e200ff047b82 */ /* 0x000eb00000000a00 */
[----:B------:R-:W3:Y:S01]  /*0160*/  LDC.64 R6, c[0x0][0x390] ;  /* 0x0000e400ff067b82 */ /* 0x000ee20000000a00 */
[----:B0-----:R-:W-:-:S06]  /*0170*/  IMAD.WIDE R2, R9, 0x4, R2 ;  /* 0x0000000409027825 */ /* 0x001fcc00078e0202 */
[----:B-1----:R-:W4:Y:S01]  /*0180*/  LDG.E R2, desc[UR4][R2.64] ;  /* 0x0000000402027981 */ /* 0x002f22000c1e1900 */
[----:B--2---:R-:W-:-:S06]  /*0190*/  IMAD.WIDE R4, R9, 0x4, R4 ;  /* 0x0000000409047825 */ /* 0x004fcc00078e0204 */
[----:B------:R-:W4:Y:S01]  /*01a0*/  LDG.E R5, desc[UR4][R4.64] ;  /* 0x0000000404057981 */ /* 0x000f22000c1e1900 */
[----:B---3--:R-:W-:-:S04]  /*01b0*/  IMAD.WIDE R6, R9, 0x4, R6 ;  /* 0x0000000409067825 */ /* 0x008fc800078e0206 */
[----:B----4-:R-:W-:-:S05]  /*01c0*/  IMAD.IADD R9, R2, 0x1, R5 ;  /* 0x0000000102097824 */ /* 0x010fca00078e0205 */
[----:B------:R-:W-:Y:S01]  /*01d0*/  STG.E desc[UR4][R6.64], R9 ;  /* 0x0000000906007986 */ /* 0x000fe2000c101904 */
[----:B------:R-:W-:Y:S05]  /*01e0*/  EXIT ;  /* 0x000000000000794d */ /* 0x000fea0003800000 */
.L_x_1:
[----:B------:R-:W-:-:S00]  /*01f0*/  BRA `(.L_x_1) ;  /* 0xfffffffc00fc7947 */ /* 0x000fc0000383ffff */
[----:B------:R-:W-:-:S00]  /*0200*/  NOP ;  /* 0x0000000000007918 */ /* 0x000fc00000000000 */
[----:B------:R-:W-:-:S00]  /*0210*/  NOP ;  /* 0x0000000000007918 */ /* 0x000fc00000000000 */
[----:B------:R-:W-:-:S00]  /*0220*/  NOP ;  /* 0x0000000000007918 */ /* 0x000fc00000000000 */
[----:B------:R-:W-:-:S00]  /*0230*/  NOP ;  /* 0x0000000000007918 */ /* 0x000fc00000000000 */
[----:B------:R-:W-:-:S00]  /*0240*/  NOP ;  /* 0x0000000000007918 */ /* 0x000fc00000000000 */
[----:B------:R-:W-:-:S00]  /*0250*/  NOP ;  /* 0x0000000000007918 */ /* 0x000fc00000000000 */
[----:B------:R-:W-:-:S00]  /*0260*/  NOP ;  /* 0x0000000000007918 */ /* 0x000fc00000000000 */
[----:B------:R-:W-:-:S00]  /*0270*/  NOP ;  /* 0x0000000000007918 */ /* 0x000fc00000000000 */
.L_x_2:


//--------------------- .nv.global.init           --------------------------
	.section	.nv.global.init,"aw",@progbits
.nv.global.init:
	.type		$str,@object
	.size		$str,(.L_0 - $str)
$str:
        /*0000*/ 	.byte	0x25, 0x64, 0x0a, 0x00
.L_0:


//--------------------- .nv.shared.reserved.0     --------------------------
	.section	.nv.shared.reserved.0,"aw",@nobits
	.weak		__nv_reservedSMEM_offset_0_alias
	.size		__nv_reservedSMEM_offset_0_alias, 0, 64
	.other		__nv_reservedSMEM_offset_0_alias,@"STO_CUDA_RESERVED_SHARED STV_DEFAULT"
__nv_reservedSMEM_offset_0_alias:
	.zero		0
	.zero		64


//--------------------- .nv.constant0._Z3addPiS_S_ --------------------------
	.section	.nv.constant0._Z3addPiS_S_,"a",@progbits
	.sectionflags	@""
	.align	4
.nv.constant0._Z3addPiS_S_:
	.zero		920


//--------------------- SYMBOLS --------------------------

	.type		.nv.reservedSmem.offset0,@object
	.size		.nv.reservedSmem.offset0,0x4
	.type		vprintf,@function
